//
// Generated by NVIDIA NVVM Compiler
//
// Compiler Build ID: CL-36424714
// Cuda compilation tools, release 13.0, V13.0.88
// Based on NVVM 20.0.0
//

.version 9.0
.target sm_100
.address_size 64

	// .globl	_Z7oddEvenPii

.visible .entry _Z7oddEvenPii(
	.param .u64 .ptr .align 1 _Z7oddEvenPii_param_0,
	.param .u32 _Z7oddEvenPii_param_1
)
{
	.reg .pred 	%p<6>;
	.reg .b32 	%r<12>;
	.reg .b64 	%rd<5>;

	ld.param.u64 	%rd2, [_Z7oddEvenPii_param_0];
	ld.param.u32 	%r4, [_Z7oddEvenPii_param_1];
	mov.u32 	%r6, %ctaid.x;
	mov.u32 	%r7, %ntid.x;
	mov.u32 	%r8, %tid.x;
	mad.lo.s32 	%r9, %r6, %r7, %r8;
	and.b32  	%r10, %r9, 1;
	setp.eq.b32 	%p1, %r10, 1;
	not.pred 	%p2, %p1;
	add.s32 	%r11, %r4, -1;
	setp.ge.s32 	%p3, %r9, %r11;
	or.pred  	%p4, %p2, %p3;
	@%p4 bra 	$L__BB0_3;
	cvta.to.global.u64 	%rd3, %rd2;
	mul.wide.s32 	%rd4, %r9, 4;
	add.s64 	%rd1, %rd3, %rd4;
	ld.global.u32 	%r2, [%rd1];
	ld.global.u32 	%r3, [%rd1+4];
	setp.le.s32 	%p5, %r2, %r3;
	@%p5 bra 	$L__BB0_3;
	st.global.u32 	[%rd1], %r3;
	st.global.u32 	[%rd1+4], %r2;
$L__BB0_3:
	ret;

}
	// .globl	_Z7evenOddPii
.visible .entry _Z7evenOddPii(
	.param .u64 .ptr .align 1 _Z7evenOddPii_param_0,
	.param .u32 _Z7evenOddPii_param_1
)
{
	.reg .pred 	%p<5>;
	.reg .b32 	%r<12>;
	.reg .b64 	%rd<5>;

	ld.param.u64 	%rd2, [_Z7evenOddPii_param_0];
	ld.param.u32 	%r4, [_Z7evenOddPii_param_1];
	mov.u32 	%r6, %ctaid.x;
	mov.u32 	%r7, %ntid.x;
	mov.u32 	%r8, %tid.x;
	mad.lo.s32 	%r9, %r6, %r7, %r8;
	and.b32  	%r10, %r9, 1;
	setp.eq.b32 	%p1, %r10, 1;
	add.s32 	%r11, %r4, -1;
	setp.ge.s32 	%p2, %r9, %r11;
	or.pred  	%p3, %p1, %p2;
	@%p3 bra 	$L__BB1_3;
	cvta.to.global.u64 	%rd3, %rd2;
	mul.wide.s32 	%rd4, %r9, 4;
	add.s64 	%rd1, %rd3, %rd4;
	ld.global.u32 	%r2, [%rd1];
	ld.global.u32 	%r3, [%rd1+4];
	setp.le.s32 	%p4, %r2, %r3;
	@%p4 bra 	$L__BB1_3;
	st.global.u32 	[%rd1], %r3;
	st.global.u32 	[%rd1+4], %r2;
$L__BB1_3:
	ret;

}


// ===== COMPILED SASS (sm_100) =====

	.target	sm_100

	.elftype	@"ET_EXEC"


//--------------------- .note.nv.tkinfo           --------------------------
	.section	.note.nv.tkinfo,"",@"SHT_NOTE"
	.sectionflags	@"SHF_NOTE_NV_TKINFO"
	.tkinfo
        /*0018*/ 	.word	0x00000002
        /*0030*/ 	.string	""
        /*0030*/ 	.string	"ptxas"
        /*0030*/ 	.string	"Cuda compilation tools, release 13.0, V13.0.88"
        /*0030*/ 	.string	"Build cuda_13.0.r13.0/compiler.36424714_0"
        /*0030*/ 	.string	"-arch sm_100 -m 64 "



//--------------------- .note.nv.cuinfo           --------------------------
	.section	.note.nv.cuinfo,"",@"SHT_NOTE"
	.sectionflags	@"SHF_NOTE_NV_CUINFO"
        /*0018*/ 	.short	0x0002
        /*001a*/ 	.short	0x0064
        /*001c*/ 	.short	0x0082
	.zero		2


//--------------------- .nv.info                  --------------------------
	.section	.nv.info,"",@"SHT_CUDA_INFO"
	.align	4


	//----- nvinfo : EIATTR_REGCOUNT
	.align		4
        /*0000*/ 	.byte	0x04, 0x2f
        /*0002*/ 	.short	(.L_1 - .L_0)
	.align		4
.L_0:
        /*0004*/ 	.word	index@(_Z7oddEvenPii)
        /*0008*/ 	.word	0x00000008


	//----- nvinfo : EIATTR_FRAME_SIZE
	.align		4
.L_1:
        /*000c*/ 	.byte	0x04, 0x11
        /*000e*/ 	.short	(.L_3 - .L_2)
	.align		4
.L_2:
        /*0010*/ 	.word	index@(_Z7oddEvenPii)
        /*0014*/ 	.word	0x00000000


	//----- nvinfo : EIATTR_REGCOUNT
	.align		4
.L_3:
        /*0018*/ 	.byte	0x04, 0x2f
        /*001a*/ 	.short	(.L_5 - .L_4)
	.align		4
.L_4:
        /*001c*/ 	.word	index@(_Z7evenOddPii)
        /*0020*/ 	.word	0x00000008


	//----- nvinfo : EIATTR_FRAME_SIZE
	.align		4
.L_5:
        /*0024*/ 	.byte	0x04, 0x11
        /*0026*/ 	.short	(.L_7 - .L_6)
	.align		4
.L_6:
        /*0028*/ 	.word	index@(_Z7evenOddPii)
        /*002c*/ 	.word	0x00000000


	//----- nvinfo : EIATTR_MIN_STACK_SIZE
	.align		4
.L_7:
        /*0030*/ 	.byte	0x04, 0x12
        /*0032*/ 	.short	(.L_9 - .L_8)
	.align		4
.L_8:
        /*0034*/ 	.word	index@(_Z7evenOddPii)
        /*0038*/ 	.word	0x00000000


	//----- nvinfo : EIATTR_MIN_STACK_SIZE
	.align		4
.L_9:
        /*003c*/ 	.byte	0x04, 0x12
        /*003e*/ 	.short	(.L_11 - .L_10)
	.align		4
.L_10:
        /*0040*/ 	.word	index@(_Z7oddEvenPii)
        /*0044*/ 	.word	0x00000000
.L_11:


//--------------------- .nv.compat                --------------------------
	.section	.nv.compat,"",@"SHT_CUDA_COMPAT_INFO"
	.align	4
        /*0000*/ 	.byte	0x02, 0x09, 0x00, 0x00, 0x02, 0x02, 0x01, 0x00, 0x02, 0x05, 0x05, 0x00, 0x03, 0x07, 0x01, 0x01
        /*0010*/ 	.byte	0x02, 0x03, 0x00, 0x00, 0x02, 0x06, 0x01, 0x00, 0x04, 0x0b, 0x08, 0x00, 0x09, 0x00, 0x00, 0x00
        /*0020*/ 	.byte	0x00, 0x00, 0x00, 0x00


//--------------------- .nv.info._Z7evenOddPii    --------------------------
	.section	.nv.info._Z7evenOddPii,"",@"SHT_CUDA_INFO"
	.sectionflags	@""
	.align	4


	//----- nvinfo : EIATTR_CUDA_API_VERSION
	.align		4
        /*0000*/ 	.byte	0x04, 0x37
        /*0002*/ 	.short	(.L_13 - .L_12)
.L_12:
        /*0004*/ 	.word	0x00000082


	//----- nvinfo : EIATTR_KPARAM_INFO
	.align		4
.L_13:
        /*0008*/ 	.byte	0x04, 0x17
        /*000a*/ 	.short	(.L_15 - .L_14)
.L_14:
        /*000c*/ 	.word	0x00000000
        /*0010*/ 	.short	0x0001
        /*0012*/ 	.short	0x0008
        /*0014*/ 	.byte	0x00, 0xf0, 0x11, 0x00


	//----- nvinfo : EIATTR_KPARAM_INFO
	.align		4
.L_15:
        /*0018*/ 	.byte	0x04, 0x17
        /*001a*/ 	.short	(.L_17 - .L_16)
.L_16:
        /*001c*/ 	.word	0x00000000
        /*0020*/ 	.short	0x0000
        /*0022*/ 	.short	0x0000
        /*0024*/ 	.byte	0x00, 0xf5, 0x21, 0x00


	//----- nvinfo : EIATTR_SPARSE_MMA_MASK
	.align		4
.L_17:
        /*0028*/ 	.byte	0x03, 0x50
        /*002a*/ 	.short	0x0000


	//----- nvinfo : EIATTR_MAXREG_COUNT
	.align		4
        /*002c*/ 	.byte	0x03, 0x1b
        /*002e*/ 	.short	0x00ff


	//----- nvinfo : EIATTR_MERCURY_ISA_VERSION
	.align		4
        /*0030*/ 	.byte	0x03, 0x5f
        /*0032*/ 	.short	0x0101


	//----- nvinfo : EIATTR_VRC_CTA_INIT_COUNT
	.align		4
        /*0034*/ 	.byte	0x02, 0x4a
	.zero		1
	.zero		1


	//----- nvinfo : EIATTR_EXIT_INSTR_OFFSETS
	.align		4
        /*0038*/ 	.byte	0x04, 0x1c
        /*003a*/ 	.short	(.L_19 - .L_18)


	//   ....[0]....
.L_18:
        /*003c*/ 	.word	0x000000a0


	//   ....[1]....
        /*0040*/ 	.word	0x00000110


	//   ....[2]....
        /*0044*/ 	.word	0x00000140


	//----- nvinfo : EIATTR_CBANK_PARAM_SIZE
	.align		4
.L_19:
        /*0048*/ 	.byte	0x03, 0x19
        /*004a*/ 	.short	0x000c


	//----- nvinfo : EIATTR_PARAM_CBANK
	.align		4
        /*004c*/ 	.byte	0x04, 0x0a
        /*004e*/ 	.short	(.L_21 - .L_20)
	.align		4
.L_20:
        /*0050*/ 	.word	index@(.nv.constant0._Z7evenOddPii)
        /*0054*/ 	.short	0x0380
        /*0056*/ 	.short	0x000c


	//----- nvinfo : EIATTR_SW_WAR
	.align		4
.L_21:
        /*0058*/ 	.byte	0x04, 0x36
        /*005a*/ 	.short	(.L_23 - .L_22)
.L_22:
        /*005c*/ 	.word	0x00000008
.L_23:


//--------------------- .nv.info._Z7oddEvenPii    --------------------------
	.section	.nv.info._Z7oddEvenPii,"",@"SHT_CUDA_INFO"
	.sectionflags	@""
	.align	4


	//----- nvinfo : EIATTR_CUDA_API_VERSION
	.align		4
        /*0000*/ 	.byte	0x04, 0x37
        /*0002*/ 	.short	(.L_25 - .L_24)
.L_24:
        /*0004*/ 	.word	0x00000082


	//----- nvinfo : EIATTR_KPARAM_INFO
	.align		4
.L_25:
        /*0008*/ 	.byte	0x04, 0x17
        /*000a*/ 	.short	(.L_27 - .L_26)
.L_26:
        /*000c*/ 	.word	0x00000000
        /*0010*/ 	.short	0x0001
        /*0012*/ 	.short	0x0008
        /*0014*/ 	.byte	0x00, 0xf0, 0x11, 0x00


	//----- nvinfo : EIATTR_KPARAM_INFO
	.align		4
.L_27:
        /*0018*/ 	.byte	0x04, 0x17
        /*001a*/ 	.short	(.L_29 - .L_28)
.L_28:
        /*001c*/ 	.word	0x00000000
        /*0020*/ 	.short	0x0000
        /*0022*/ 	.short	0x0000
        /*0024*/ 	.byte	0x00, 0xf5, 0x21, 0x00


	//----- nvinfo : EIATTR_SPARSE_MMA_MASK
	.align		4
.L_29:
        /*0028*/ 	.byte	0x03, 0x50
        /*002a*/ 	.short	0x0000


	//----- nvinfo : EIATTR_MAXREG_COUNT
	.align		4
        /*002c*/ 	.byte	0x03, 0x1b
        /*002e*/ 	.short	0x00ff


	//----- nvinfo : EIATTR_MERCURY_ISA_VERSION
	.align		4
        /*0030*/ 	.byte	0x03, 0x5f
        /*0032*/ 	.short	0x0101


	//----- nvinfo : EIATTR_VRC_CTA_INIT_COUNT
	.align		4
        /*0034*/ 	.byte	0x02, 0x4a
	.zero		1
	.zero		1


	//----- nvinfo : EIATTR_EXIT_INSTR_OFFSETS
	.align		4
        /*0038*/ 	.byte	0x04, 0x1c
        /*003a*/ 	.short	(.L_31 - .L_30)


	//   ....[0]....
.L_30:
        /*003c*/ 	.word	0x000000a0


	//   ....[1]....
        /*0040*/ 	.word	0x00000110


	//   ....[2]....
        /*0044*/ 	.word	0x00000140


	//----- nvinfo : EIATTR_CBANK_PARAM_SIZE
	.align		4
.L_31:
        /*0048*/ 	.byte	0x03, 0x19
        /*004a*/ 	.short	0x000c


	//----- nvinfo : EIATTR_PARAM_CBANK
	.align		4
        /*004c*/ 	.byte	0x04, 0x0a
        /*004e*/ 	.short	(.L_33 - .L_32)
	.align		4
.L_32:
        /*0050*/ 	.word	index@(.nv.constant0._Z7oddEvenPii)
        /*0054*/ 	.short	0x0380
        /*0056*/ 	.short	0x000c


	//----- nvinfo : EIATTR_SW_WAR
	.align		4
.L_33:
        /*0058*/ 	.byte	0x04, 0x36
        /*005a*/ 	.short	(.L_35 - .L_34)
.L_34:
        /*005c*/ 	.word	0x00000008
.L_35:


//--------------------- .nv.callgraph             --------------------------
	.section	.nv.callgraph,"",@"SHT_CUDA_CALLGRAPH"
	.align	4
	.sectionentsize	8
	.align		4
        /*0000*/ 	.word	0x00000000
	.align		4
        /*0004*/ 	.word	0xffffffff
	.align		4
        /*0008*/ 	.word	0x00000000
	.align		4
        /*000c*/ 	.word	0xfffffffe
	.align		4
        /*0010*/ 	.word	0x00000000
	.align		4
        /*0014*/ 	.word	0xfffffffd
	.align		4
        /*0018*/ 	.word	0x00000000
	.align		4
        /*001c*/ 	.word	0xfffffffc


//--------------------- .text._Z7evenOddPii       --------------------------
	.section	.text._Z7evenOddPii,"ax",@progbits
	.align	128
        .global         _Z7evenOddPii
        .type           _Z7evenOddPii,@function
        .size           _Z7evenOddPii,(.L_x_2 - _Z7evenOddPii)
        .other          _Z7evenOddPii,@"STO_CUDA_ENTRY STV_DEFAULT"
_Z7evenOddPii:
.text._Z7evenOddPii:
[----:B------:R-:W-:Y:S01]  /*0000*/  LDC R1, c[0x0][0x37c] ;  /* 0x0000df00ff017b82 */ /* 0x000fe20000000800 */
[----:B------:R-:W0:Y:S07]  /*0010*/  S2R R0, SR_TID.X ;  /* 0x0000000000007919 */ /* 0x000e2e0000002100 */
[----:B------:R-:W0:Y:S01]  /*0020*/  S2UR UR5, SR_CTAID.X ;  /* 0x00000000000579c3 */ /* 0x000e220000002500 */
[----:B------:R-:W1:Y:S07]  /*0030*/  LDCU UR4, c[0x0][0x388] ;  /* 0x00007100ff0477ac */ /* 0x000e6e0008000800 */
[----:B------:R-:W0:Y:S01]  /*0040*/  LDC R5, c[0x0][0x360] ;  /* 0x0000d800ff057b82 */ /* 0x000e220000000800 */
[----:B-1----:R-:W-:Y:S01]  /*0050*/  UIADD3 UR4, UPT, UPT, UR4, -0x1, URZ ;  /* 0xffffffff04047890 */ /* 0x002fe2000fffe0ff */
[----:B0-----:R-:W-:-:S05]  /*0060*/  IMAD R5, R5, UR5, R0 ;  /* 0x0000000505057c24 */ /* 0x001fca000f8e0200 */
[C---:B------:R-:W-:Y:S02]  /*0070*/  ISETP.GE.AND P0, PT, R5.reuse, UR4, PT ;  /* 0x0000000405007c0c */ /* 0x040fe4000bf06270 */
[----:B------:R-:W-:-:S04]  /*0080*/  LOP3.LUT R0, R5, 0x1, RZ, 0xc0, !PT ;  /* 0x0000000105007812 */ /* 0x000fc800078ec0ff */
[----:B------:R-:W-:-:S13]  /*0090*/  ISETP.EQ.U32.OR P0, PT, R0, 0x1, P0 ;  /* 0x000000010000780c */ /* 0x000fda0000702470 */
[----:B------:R-:W-:Y:S05]  /*00a0*/  @P0 EXIT ;  /* 0x000000000000094d */ /* 0x000fea0003800000 */
[----:B------:R-:W0:Y:S01]  /*00b0*/  LDC.64 R2, c[0x0][0x380] ;  /* 0x0000e000ff027b82 */ /* 0x000e220000000a00 */
[----:B------:R-:W1:Y:S01]  /*00c0*/  LDCU.64 UR4, c[0x0][0x358] ;  /* 0x00006b00ff0477ac */ /* 0x000e620008000a00 */
[----:B0-----:R-:W-:-:S05]  /*00d0*/  IMAD.WIDE R2, R5, 0x4, R2 ;  /* 0x0000000405027825 */ /* 0x001fca00078e0202 */
[----:B-1----:R-:W2:Y:S04]  /*00e0*/  LDG.E R5, desc[UR4][R2.64] ;  /* 0x0000000402057981 */ /* 0x002ea8000c1e1900 */
[----:B------:R-:W2:Y:S02]  /*00f0*/  LDG.E R0, desc[UR4][R2.64+0x4] ;  /* 0x0000040402007981 */ /* 0x000ea4000c1e1900 */
[----:B--2---:R-:W-:-:S13]  /*0100*/  ISETP.GT.AND P0, PT, R5, R0, PT ;  /* 0x000000000500720c */ /* 0x004fda0003f04270 */
[----:B------:R-:W-:Y:S05]  /*0110*/  @!P0 EXIT ;  /* 0x000000000000894d */ /* 0x000fea0003800000 */
[----:B------:R-:W-:Y:S04]  /*0120*/  STG.E desc[UR4][R2.64], R0 ;  /* 0x0000000002007986 */ /* 0x000fe8000c101904 */
[----:B------:R-:W-:Y:S01]  /*0130*/  STG.E desc[UR4][R2.64+0x4], R5 ;  /* 0x0000040502007986 */ /* 0x000fe2000c101904 */
[----:B------:R-:W-:Y:S05]  /*0140*/  EXIT ;  /* 0x000000000000794d */ /* 0x000fea0003800000 */
.L_x_0:
[----:B------:R-:W-:-:S00]  /*0150*/  BRA `(.L_x_0) ;  /* 0xfffffffc00fc7947 */ /* 0x000fc0000383ffff */
[----:B------:R-:W-:-:S00]  /*0160*/  NOP ;  /* 0x0000000000007918 */ /* 0x000fc00000000000 */
        /* <DEDUP_REMOVED lines=9> */
.L_x_2:


//--------------------- .text._Z7oddEvenPii       --------------------------
	.section	.text._Z7oddEvenPii,"ax",@progbits
	.align	128
        .global         _Z7oddEvenPii
        .type           _Z7oddEvenPii,@function
        .size           _Z7oddEvenPii,(.L_x_3 - _Z7oddEvenPii)
        .other          _Z7oddEvenPii,@"STO_CUDA_ENTRY STV_DEFAULT"
_Z7oddEvenPii:
.text._Z7oddEvenPii:
        /* <DEDUP_REMOVED lines=9> */
[----:B------:R-:W-:-:S13]  /*0090*/  ISETP.NE.U32.OR P0, PT, R0, 0x1, P0 ;  /* 0x000000010000780c */ /* 0x000fda0000705470 */
        /* <DEDUP_REMOVED lines=11> */
.L_x_1:
        /* <DEDUP_REMOVED lines=11> */
.L_x_3:


//--------------------- .nv.shared.reserved.0     --------------------------
	.section	.nv.shared.reserved.0,"aw",@nobits
	.weak		__nv_reservedSMEM_offset_0_alias
	.size		__nv_reservedSMEM_offset_0_alias, 0, 64
	.other		__nv_reservedSMEM_offset_0_alias,@"STO_CUDA_RESERVED_SHARED STV_DEFAULT"
__nv_reservedSMEM_offset_0_alias:
	.zero		0
	.zero		64


//--------------------- .nv.constant0._Z7evenOddPii --------------------------
	.section	.nv.constant0._Z7evenOddPii,"a",@progbits
	.sectionflags	@""
	.align	4
.nv.constant0._Z7evenOddPii:
	.zero		908


//--------------------- .nv.constant0._Z7oddEvenPii --------------------------
	.section	.nv.constant0._Z7oddEvenPii,"a",@progbits
	.sectionflags	@""
	.align	4
.nv.constant0._Z7oddEvenPii:
	.zero		908


//--------------------- SYMBOLS --------------------------

	.type		.nv.reservedSmem.offset0,@object
	.size		.nv.reservedSmem.offset0,0x4
